	.headerflags	@"EF_CUDA_TEXMODE_UNIFIED EF_CUDA_64BIT_ADDRESS EF_CUDA_ACCELERATORS EF_CUDA_SM90 EF_CUDA_VIRTUAL_SM(EF_CUDA_SM90)"
	.elftype	@"ET_EXEC"


//--------------------- .nv.info                  --------------------------
	.section	.nv.info,"",@"SHT_CUDA_INFO"
	.align	4


	//----- nvinfo : EIATTR_REGCOUNT
	.align		4
        /*0000*/ 	.byte	0x04, 0x2f
        /*0002*/ 	.short	(.L_1 - .L_0)
	.align		4
.L_0:
        /*0004*/ 	.word	index@(triton_poi_fused_convolution_relu_3)
        /*0008*/ 	.word	0x0000000c


	//----- nvinfo : EIATTR_MIN_STACK_SIZE
	.align		4
.L_1:
        /*000c*/ 	.byte	0x04, 0x12
        /*000e*/ 	.short	(.L_3 - .L_2)
	.align		4
.L_2:
        /*0010*/ 	.word	index@(triton_poi_fused_convolution_relu_3)
        /*0014*/ 	.word	0x00000000


	//----- nvinfo : EIATTR_FRAME_SIZE
	.align		4
.L_3:
        /*0018*/ 	.byte	0x04, 0x11
        /*001a*/ 	.short	(.L_5 - .L_4)
	.align		4
.L_4:
        /*001c*/ 	.word	index@(triton_poi_fused_convolution_relu_3)
        /*0020*/ 	.word	0x00000000


	//----- nvinfo : EIATTR_MIN_STACK_SIZE
	.align		4
.L_5:
        /*0024*/ 	.byte	0x04, 0x12
        /*0026*/ 	.short	(.L_7 - .L_6)
	.align		4
.L_6:
        /*0028*/ 	.word	index@(triton_poi_fused_convolution_relu_3)
        /*002c*/ 	.word	0x00000000
.L_7:


//--------------------- .nv.info.triton_poi_fused_convolution_relu_3 --------------------------
	.section	.nv.info.triton_poi_fused_convolution_relu_3,"",@"SHT_CUDA_INFO"
	.sectionflags	@""
	.align	4


	//----- nvinfo : EIATTR_CUDA_API_VERSION
	.align		4
        /*0000*/ 	.byte	0x04, 0x37
        /*0002*/ 	.short	(.L_9 - .L_8)
.L_8:
        /*0004*/ 	.word	0x0000007c


	//----- nvinfo : EIATTR_KPARAM_INFO
	.align		4
.L_9:
        /*0008*/ 	.byte	0x04, 0x17
        /*000a*/ 	.short	(.L_11 - .L_10)
.L_10:
        /*000c*/ 	.word	0x00000000
        /*0010*/ 	.short	0x0002
        /*0012*/ 	.short	0x0010
        /*0014*/ 	.byte	0x00, 0xf0, 0x11, 0x00


	//----- nvinfo : EIATTR_KPARAM_INFO
	.align		4
.L_11:
        /*0018*/ 	.byte	0x04, 0x17
        /*001a*/ 	.short	(.L_13 - .L_12)
.L_12:
        /*001c*/ 	.word	0x00000000
        /*0020*/ 	.short	0x0001
        /*0022*/ 	.short	0x0008
        /*0024*/ 	.byte	0x00, 0xf4, 0x21, 0x00


	//----- nvinfo : EIATTR_KPARAM_INFO
	.align		4
.L_13:
        /*0028*/ 	.byte	0x04, 0x17
        /*002a*/ 	.short	(.L_15 - .L_14)
.L_14:
        /*002c*/ 	.word	0x00000000
        /*0030*/ 	.short	0x0000
        /*0032*/ 	.short	0x0000
        /*0034*/ 	.byte	0x00, 0xf4, 0x21, 0x00


	//----- nvinfo : EIATTR_SPARSE_MMA_MASK
	.align		4
.L_15:
        /*0038*/ 	.byte	0x03, 0x50
        /*003a*/ 	.short	0x0000


	//----- nvinfo : EIATTR_MAXREG_COUNT
	.align		4
        /*003c*/ 	.byte	0x03, 0x1b
        /*003e*/ 	.short	0x00ff


	//----- nvinfo : EIATTR_EXIT_INSTR_OFFSETS
	.align		4
        /*0040*/ 	.byte	0x04, 0x1c
        /*0042*/ 	.short	(.L_17 - .L_16)


	//   ....[0]....
.L_16:
        /*0044*/ 	.word	0x000001b0


	//----- nvinfo : EIATTR_REQNTID
	.align		4
.L_17:
        /*0048*/ 	.byte	0x04, 0x10
        /*004a*/ 	.short	(.L_19 - .L_18)
.L_18:
        /*004c*/ 	.word	0x00000080
        /*0050*/ 	.word	0x00000001
        /*0054*/ 	.word	0x00000001


	//----- nvinfo : EIATTR_CBANK_PARAM_SIZE
	.align		4
.L_19:
        /*0058*/ 	.byte	0x03, 0x19
        /*005a*/ 	.short	0x0014


	//----- nvinfo : EIATTR_PARAM_CBANK
	.align		4
        /*005c*/ 	.byte	0x04, 0x0a
        /*005e*/ 	.short	(.L_21 - .L_20)
	.align		4
.L_20:
        /*0060*/ 	.word	index@(.nv.constant0.triton_poi_fused_convolution_relu_3)
        /*0064*/ 	.short	0x0210
        /*0066*/ 	.short	0x0014


	//----- nvinfo : EIATTR_SW_WAR
	.align		4
.L_21:
        /*0068*/ 	.byte	0x04, 0x36
        /*006a*/ 	.short	(.L_23 - .L_22)
.L_22:
        /*006c*/ 	.word	0x00000008
.L_23:


//--------------------- .nv.callgraph             --------------------------
	.section	.nv.callgraph,"",@"SHT_CUDA_CALLGRAPH"
	.align	4
	.sectionentsize	8
	.align		4
        /*0000*/ 	.word	0x00000000
	.align		4
        /*0004*/ 	.word	0xffffffff
	.align		4
        /*0008*/ 	.word	0x00000000
	.align		4
        /*000c*/ 	.word	0xfffffffe
	.align		4
        /*0010*/ 	.word	0x00000000
	.align		4
        /*0014*/ 	.word	0xfffffffd
	.align		4
        /*0018*/ 	.word	0x00000000
	.align		4
        /*001c*/ 	.word	0xfffffffc


//--------------------- .text.triton_poi_fused_convolution_relu_3 --------------------------
	.section	.text.triton_poi_fused_convolution_relu_3,"ax",@progbits
	.align	128
        .global         triton_poi_fused_convolution_relu_3
        .type           triton_poi_fused_convolution_relu_3,@function
        .size           triton_poi_fused_convolution_relu_3,(.L_x_1 - triton_poi_fused_convolution_relu_3)
        .other          triton_poi_fused_convolution_relu_3,@"STO_CUDA_ENTRY STV_DEFAULT"
triton_poi_fused_convolution_relu_3:
.text.triton_poi_fused_convolution_relu_3:
[----:B------:R-:W-:Y:S01]  /*0000*/  LDC R1, c[0x0][0x28] ;  /* 0x00000a00ff017b82 */ /* 0x000fe20000000800 */
[----:B------:R-:W1:Y:S07]  /*0010*/  S2R R0, SR_TID.X ;  /* 0x0000000000007919 */ /* 0x000e6e0000002100 */
[----:B------:R-:W2:Y:S01]  /*0020*/  LDC.64 R4, c[0x0][0x218] ;  /* 0x00008600ff047b82 */ /* 0x000ea20000000a00 */
[----:B------:R-:W-:Y:S01]  /*0030*/  ULDC.64 UR4, c[0x0][0x208] ;  /* 0x0000820000047ab9 */ /* 0x000fe20000000a00 */
[----:B------:R-:W3:Y:S06]  /*0040*/  S2R R7, SR_CTAID.X ;  /* 0x0000000000077919 */ /* 0x000eec0000002500 */
[----:B------:R-:W4:Y:S01]  /*0050*/  LDC.64 R2, c[0x0][0x210] ;  /* 0x00008400ff027b82 */ /* 0x000f220000000a00 */
[----:B-1----:R-:W-:Y:S01]  /*0060*/  IMAD.SHL.U32 R0, R0, 0x2, RZ ;  /* 0x0000000200007824 */ /* 0x002fe200078e00ff */
[----:B---3--:R-:W-:-:S04]  /*0070*/  SHF.R.S32.HI R6, RZ, 0x17, R7 ;  /* 0x00000017ff067819 */ /* 0x008fc80000011407 */
[----:B------:R-:W-:Y:S02]  /*0080*/  LOP3.LUT R0, R0, 0xfe, RZ, 0xc0, !PT ;  /* 0x000000fe00007812 */ /* 0x000fe400078ec0ff */
[----:B------:R-:W-:-:S03]  /*0090*/  SGXT R6, R6, 0x1 ;  /* 0x000000010606781a */ /* 0x000fc60000000200 */
[----:B------:R-:W-:-:S04]  /*00a0*/  IMAD R7, R7, 0x100, R0 ;  /* 0x0000010007077824 */ /* 0x000fc800078e0200 */
[----:B----4-:R-:W-:Y:S01]  /*00b0*/  IMAD.WIDE R2, R7, 0x4, R2 ;  /* 0x0000000407027825 */ /* 0x010fe200078e0202 */
[----:B------:R-:W-:-:S04]  /*00c0*/  LEA.HI R6, R6, R7, RZ, 0x8 ;  /* 0x0000000706067211 */ /* 0x000fc800078f40ff */
[----:B------:R-:W-:-:S04]  /*00d0*/  SHF.R.S32.HI R6, RZ, 0x8, R6 ;  /* 0x00000008ff067819 */ /* 0x000fc80000011406 */
[----:B------:R-:W-:-:S04]  /*00e0*/  LEA.HI R0, R6, R6, RZ, 0x6 ;  /* 0x0000000606007211 */ /* 0x000fc800078f30ff */
[----:B------:R-:W-:-:S05]  /*00f0*/  LOP3.LUT R9, R0, 0xffffffc0, RZ, 0xc0, !PT ;  /* 0xffffffc000097812 */ /* 0x000fca00078ec0ff */
[----:B------:R-:W-:Y:S02]  /*0100*/  IMAD.IADD R9, R6, 0x1, -R9 ;  /* 0x0000000106097824 */ /* 0x000fe400078e0a09 */
[----:B------:R-:W3:Y:S02]  /*0110*/  LDG.E.64 R6, desc[UR4][R2.64] ;  /* 0x0000000402067981 */ /* 0x000ee4000c1e1b00 */
[----:B--2---:R-:W-:-:S06]  /*0120*/  IMAD.WIDE R4, R9, 0x4, R4 ;  /* 0x0000000409047825 */ /* 0x004fcc00078e0204 */
[----:B------:R-:W3:Y:S02]  /*0130*/  LDG.E.EL R4, desc[UR4][R4.64] ;  /* 0x0000000404047981 */ /* 0x000ee4000c2e1900 */
[CC--:B---3--:R-:W-:Y:S01]  /*0140*/  FSETP.GEU.AND P0, PT, R6.reuse, -R4.reuse, PT ;  /* 0x800000040600720b */ /* 0x0c8fe20003f0e000 */
[--C-:B------:R-:W-:Y:S01]  /*0150*/  FADD R6, R6, R4.reuse ;  /* 0x0000000406067221 */ /* 0x100fe20000000000 */
[C---:B------:R-:W-:Y:S01]  /*0160*/  FADD R0, R7.reuse, R4 ;  /* 0x0000000407007221 */ /* 0x040fe20000000000 */
[----:B------:R-:W-:-:S03]  /*0170*/  FSETP.GEU.AND P1, PT, R7, -R4, PT ;  /* 0x800000040700720b */ /* 0x000fc60003f2e000 */
[----:B------:R-:W-:Y:S02]  /*0180*/  FSEL R6, R6, RZ, P0 ;  /* 0x000000ff06067208 */ /* 0x000fe40000000000 */
[----:B------:R-:W-:-:S05]  /*0190*/  FSEL R7, R0, RZ, P1 ;  /* 0x000000ff00077208 */ /* 0x000fca0000800000 */
[----:B------:R-:W-:Y:S01]  /*01a0*/  STG.E.64 desc[UR4][R2.64], R6 ;  /* 0x0000000602007986 */ /* 0x000fe2000c101b04 */
[----:B------:R-:W-:Y:S05]  /*01b0*/  EXIT ;  /* 0x000000000000794d */ /* 0x000fea0003800000 */
.L_x_0:
[----:B------:R-:W-:-:S00]  /*01c0*/  BRA `(.L_x_0) ;  /* 0xfffffffc00fc7947 */ /* 0x000fc0000383ffff */
[----:B------:R-:W-:-:S00]  /*01d0*/  NOP ;  /* 0x0000000000007918 */ /* 0x000fc00000000000 */
        /* <DEDUP_REMOVED lines=10> */
.L_x_1:


//--------------------- .nv.constant0.triton_poi_fused_convolution_relu_3 --------------------------
	.section	.nv.constant0.triton_poi_fused_convolution_relu_3,"a",@progbits
	.sectionflags	@""
	.align	4
.nv.constant0.triton_poi_fused_convolution_relu_3:
	.zero		548
